	.headerflags	@"EF_CUDA_TEXMODE_UNIFIED EF_CUDA_64BIT_ADDRESS EF_CUDA_ACCELERATORS EF_CUDA_SM90 EF_CUDA_VIRTUAL_SM(EF_CUDA_SM90)"
	.elftype	@"ET_EXEC"


//--------------------- .nv.info                  --------------------------
	.section	.nv.info,"",@"SHT_CUDA_INFO"
	.align	4


	//----- nvinfo : EIATTR_REGCOUNT
	.align		4
        /*0000*/ 	.byte	0x04, 0x2f
        /*0002*/ 	.short	(.L_3 - .L_2)
	.align		4
.L_2:
        /*0004*/ 	.word	index@(triton_poi_fused__native_batch_norm_legit_no_training_add_relu_22)
        /*0008*/ 	.word	0x00000013


	//----- nvinfo : EIATTR_MIN_STACK_SIZE
	.align		4
.L_3:
        /*000c*/ 	.byte	0x04, 0x12
        /*000e*/ 	.short	(.L_5 - .L_4)
	.align		4
.L_4:
        /*0010*/ 	.word	index@(triton_poi_fused__native_batch_norm_legit_no_training_add_relu_22)
        /*0014*/ 	.word	0x00000000


	//----- nvinfo : EIATTR_FRAME_SIZE
	.align		4
.L_5:
        /*0018*/ 	.byte	0x04, 0x11
        /*001a*/ 	.short	(.L_7 - .L_6)
	.align		4
.L_6:
        /*001c*/ 	.word	index@(triton_poi_fused__native_batch_norm_legit_no_training_add_relu_22)
        /*0020*/ 	.word	0x00000000


	//----- nvinfo : EIATTR_MIN_STACK_SIZE
	.align		4
.L_7:
        /*0024*/ 	.byte	0x04, 0x12
        /*0026*/ 	.short	(.L_9 - .L_8)
	.align		4
.L_8:
        /*0028*/ 	.word	index@(triton_poi_fused__native_batch_norm_legit_no_training_add_relu_22)
        /*002c*/ 	.word	0x00000000
.L_9:


//--------------------- .nv.info.triton_poi_fused__native_batch_norm_legit_no_training_add_relu_22 --------------------------
	.section	.nv.info.triton_poi_fused__native_batch_norm_legit_no_training_add_relu_22,"",@"SHT_CUDA_INFO"
	.sectionflags	@""
	.align	4


	//----- nvinfo : EIATTR_CUDA_API_VERSION
	.align		4
        /*0000*/ 	.byte	0x04, 0x37
        /*0002*/ 	.short	(.L_11 - .L_10)
.L_10:
        /*0004*/ 	.word	0x0000007c


	//----- nvinfo : EIATTR_KPARAM_INFO
	.align		4
.L_11:
        /*0008*/ 	.byte	0x04, 0x17
        /*000a*/ 	.short	(.L_13 - .L_12)
.L_12:
        /*000c*/ 	.word	0x00000000
        /*0010*/ 	.short	0x0007
        /*0012*/ 	.short	0x0038
        /*0014*/ 	.byte	0x00, 0xf0, 0x11, 0x00


	//----- nvinfo : EIATTR_KPARAM_INFO
	.align		4
.L_13:
        /*0018*/ 	.byte	0x04, 0x17
        /*001a*/ 	.short	(.L_15 - .L_14)
.L_14:
        /*001c*/ 	.word	0x00000000
        /*0020*/ 	.short	0x0006
        /*0022*/ 	.short	0x0030
        /*0024*/ 	.byte	0x00, 0xf4, 0x21, 0x00


	//----- nvinfo : EIATTR_KPARAM_INFO
	.align		4
.L_15:
        /*0028*/ 	.byte	0x04, 0x17
        /*002a*/ 	.short	(.L_17 - .L_16)
.L_16:
        /*002c*/ 	.word	0x00000000
        /*0030*/ 	.short	0x0005
        /*0032*/ 	.short	0x0028
        /*0034*/ 	.byte	0x00, 0xf4, 0x21, 0x00


	//----- nvinfo : EIATTR_KPARAM_INFO
	.align		4
.L_17:
        /*0038*/ 	.byte	0x04, 0x17
        /*003a*/ 	.short	(.L_19 - .L_18)
.L_18:
        /*003c*/ 	.word	0x00000000
        /*0040*/ 	.short	0x0004
        /*0042*/ 	.short	0x0020
        /*0044*/ 	.byte	0x00, 0xf4, 0x21, 0x00


	//----- nvinfo : EIATTR_KPARAM_INFO
	.align		4
.L_19:
        /*0048*/ 	.byte	0x04, 0x17
        /*004a*/ 	.short	(.L_21 - .L_20)
.L_20:
        /*004c*/ 	.word	0x00000000
        /*0050*/ 	.short	0x0003
        /*0052*/ 	.short	0x0018
        /*0054*/ 	.byte	0x00, 0xf4, 0x21, 0x00


	//----- nvinfo : EIATTR_KPARAM_INFO
	.align		4
.L_21:
        /*0058*/ 	.byte	0x04, 0x17
        /*005a*/ 	.short	(.L_23 - .L_22)
.L_22:
        /*005c*/ 	.word	0x00000000
        /*0060*/ 	.short	0x0002
        /*0062*/ 	.short	0x0010
        /*0064*/ 	.byte	0x00, 0xf4, 0x21, 0x00


	//----- nvinfo : EIATTR_KPARAM_INFO
	.align		4
.L_23:
        /*0068*/ 	.byte	0x04, 0x17
        /*006a*/ 	.short	(.L_25 - .L_24)
.L_24:
        /*006c*/ 	.word	0x00000000
        /*0070*/ 	.short	0x0001
        /*0072*/ 	.short	0x0008
        /*0074*/ 	.byte	0x00, 0xf4, 0x21, 0x00


	//----- nvinfo : EIATTR_KPARAM_INFO
	.align		4
.L_25:
        /*0078*/ 	.byte	0x04, 0x17
        /*007a*/ 	.short	(.L_27 - .L_26)
.L_26:
        /*007c*/ 	.word	0x00000000
        /*0080*/ 	.short	0x0000
        /*0082*/ 	.short	0x0000
        /*0084*/ 	.byte	0x00, 0xf4, 0x21, 0x00


	//----- nvinfo : EIATTR_SPARSE_MMA_MASK
	.align		4
.L_27:
        /*0088*/ 	.byte	0x03, 0x50
        /*008a*/ 	.short	0x0000


	//----- nvinfo : EIATTR_MAXREG_COUNT
	.align		4
        /*008c*/ 	.byte	0x03, 0x1b
        /*008e*/ 	.short	0x00ff


	//----- nvinfo : EIATTR_EXIT_INSTR_OFFSETS
	.align		4
        /*0090*/ 	.byte	0x04, 0x1c
        /*0092*/ 	.short	(.L_29 - .L_28)


	//   ....[0]....
.L_28:
        /*0094*/ 	.word	0x00000310


	//----- nvinfo : EIATTR_REQNTID
	.align		4
.L_29:
        /*0098*/ 	.byte	0x04, 0x10
        /*009a*/ 	.short	(.L_31 - .L_30)
.L_30:
        /*009c*/ 	.word	0x00000080
        /*00a0*/ 	.word	0x00000001
        /*00a4*/ 	.word	0x00000001


	//----- nvinfo : EIATTR_CBANK_PARAM_SIZE
	.align		4
.L_31:
        /*00a8*/ 	.byte	0x03, 0x19
        /*00aa*/ 	.short	0x003c


	//----- nvinfo : EIATTR_PARAM_CBANK
	.align		4
        /*00ac*/ 	.byte	0x04, 0x0a
        /*00ae*/ 	.short	(.L_33 - .L_32)
	.align		4
.L_32:
        /*00b0*/ 	.word	index@(.nv.constant0.triton_poi_fused__native_batch_norm_legit_no_training_add_relu_22)
        /*00b4*/ 	.short	0x0210
        /*00b6*/ 	.short	0x003c


	//----- nvinfo : EIATTR_SW_WAR
	.align		4
.L_33:
        /*00b8*/ 	.byte	0x04, 0x36
        /*00ba*/ 	.short	(.L_35 - .L_34)
.L_34:
        /*00bc*/ 	.word	0x00000008
.L_35:


//--------------------- .nv.callgraph             --------------------------
	.section	.nv.callgraph,"",@"SHT_CUDA_CALLGRAPH"
	.align	4
	.sectionentsize	8
	.align		4
        /*0000*/ 	.word	0x00000000
	.align		4
        /*0004*/ 	.word	0xffffffff
	.align		4
        /*0008*/ 	.word	0x00000000
	.align		4
        /*000c*/ 	.word	0xfffffffe
	.align		4
        /*0010*/ 	.word	0x00000000
	.align		4
        /*0014*/ 	.word	0xfffffffd
	.align		4
        /*0018*/ 	.word	0x00000000
	.align		4
        /*001c*/ 	.word	0xfffffffc


//--------------------- .nv.constant4             --------------------------
	.section	.nv.constant4,"a",@progbits
	.align	8
	.align		8
.nv.constant4:
        /*0000*/ 	.dword	_$_str
	.align		8
        /*0008*/ 	.dword	_$_str_$_2


//--------------------- .text.triton_poi_fused__native_batch_norm_legit_no_training_add_relu_22 --------------------------
	.section	.text.triton_poi_fused__native_batch_norm_legit_no_training_add_relu_22,"ax",@progbits
	.align	128
        .global         triton_poi_fused__native_batch_norm_legit_no_training_add_relu_22
        .type           triton_poi_fused__native_batch_norm_legit_no_training_add_relu_22,@function
        .size           triton_poi_fused__native_batch_norm_legit_no_training_add_relu_22,(.L_x_1 - triton_poi_fused__native_batch_norm_legit_no_training_add_relu_22)
        .other          triton_poi_fused__native_batch_norm_legit_no_training_add_relu_22,@"STO_CUDA_ENTRY STV_DEFAULT"
triton_poi_fused__native_batch_norm_legit_no_training_add_relu_22:
.text.triton_poi_fused__native_batch_norm_legit_no_training_add_relu_22:
[----:B------:R-:W-:Y:S01]  /*0000*/  LDC R1, c[0x0][0x28] ;  /* 0x00000a00ff017b82 */ /* 0x000fe20000000800 */
[----:B------:R-:W1:Y:S07]  /*0010*/  S2R R0, SR_TID.X ;  /* 0x0000000000007919 */ /* 0x000e6e0000002100 */
[----:B------:R-:W2:Y:S01]  /*0020*/  LDC.64 R8, c[0x0][0x220] ;  /* 0x00008800ff087b82 */ /* 0x000ea20000000a00 */
[----:B------:R-:W-:Y:S01]  /*0030*/  ULDC.64 UR4, c[0x0][0x208] ;  /* 0x0000820000047ab9 */ /* 0x000fe20000000a00 */
[----:B------:R-:W3:Y:S06]  /*0040*/  S2R R3, SR_CTAID.X ;  /* 0x0000000000037919 */ /* 0x000eec0000002500 */
[----:B------:R-:W4:Y:S08]  /*0050*/  LDC.64 R6, c[0x0][0x218] ;  /* 0x00008600ff067b82 */ /* 0x000f300000000a00 */
[----:B------:R-:W5:Y:S08]  /*0060*/  LDC.64 R4, c[0x0][0x210] ;  /* 0x00008400ff047b82 */ /* 0x000f700000000a00 */
[----:B------:R-:W5:Y:S01]  /*0070*/  LDC.64 R10, c[0x0][0x228] ;  /* 0x00008a00ff0a7b82 */ /* 0x000f620000000a00 */
[----:B-1----:R-:W-:-:S07]  /*0080*/  LOP3.LUT R0, R0, 0x7f, RZ, 0xc0, !PT ;  /* 0x0000007f00007812 */ /* 0x002fce00078ec0ff */
[----:B------:R-:W1:Y:S01]  /*0090*/  LDC.64 R12, c[0x0][0x230] ;  /* 0x00008c00ff0c7b82 */ /* 0x000e620000000a00 */
[----:B---3--:R-:W-:Y:S02]  /*00a0*/  SHF.R.S32.HI R2, RZ, 0x18, R3 ;  /* 0x00000018ff027819 */ /* 0x008fe40000011403 */
[----:B------:R-:W-:Y:S02]  /*00b0*/  LEA R0, R3, R0, 0x7 ;  /* 0x0000000003007211 */ /* 0x000fe400078e38ff */
[----:B------:R-:W-:-:S04]  /*00c0*/  SGXT R3, R2, 0x1 ;  /* 0x000000010203781a */ /* 0x000fc80000000200 */
[----:B------:R-:W-:-:S04]  /*00d0*/  LEA.HI R3, R3, R0, RZ, 0x8 ;  /* 0x0000000003037211 */ /* 0x000fc800078f40ff */
[----:B------:R-:W-:-:S04]  /*00e0*/  LOP3.LUT R3, R3, 0xffffff00, RZ, 0xc0, !PT ;  /* 0xffffff0003037812 */ /* 0x000fc800078ec0ff */
[----:B------:R-:W-:Y:S02]  /*00f0*/  IADD3 R15, R0, -R3, RZ ;  /* 0x80000003000f7210 */ /* 0x000fe40007ffe0ff */
[----:B------:R-:W3:Y:S03]  /*0100*/  LDC.64 R2, c[0x0][0x238] ;  /* 0x00008e00ff027b82 */ /* 0x000ee60000000a00 */
[----:B--2---:R-:W-:-:S05]  /*0110*/  IMAD.WIDE R8, R15, 0x4, R8 ;  /* 0x000000040f087825 */ /* 0x004fca00078e0208 */
[----:B------:R1:W2:Y:S01]  /*0120*/  LDG.E.EL R16, desc[UR4][R8.64] ;  /* 0x0000000408107981 */ /* 0x0002a2000c2e1900 */
[----:B----4-:R-:W-:-:S04]  /*0130*/  IMAD.WIDE R6, R15, 0x4, R6 ;  /* 0x000000040f067825 */ /* 0x010fc800078e0206 */
[C---:B-----5:R-:W-:Y:S02]  /*0140*/  IMAD.WIDE R4, R0.reuse, 0x4, R4 ;  /* 0x0000000400047825 */ /* 0x060fe400078e0204 */
[----:B------:R-:W4:Y:S02]  /*0150*/  LDG.E.EL R7, desc[UR4][R6.64] ;  /* 0x0000000406077981 */ /* 0x000f24000c2e1900 */
[C---:B0-----:R-:W-:Y:S02]  /*0160*/  IMAD.WIDE R10, R15.reuse, 0x4, R10 ;  /* 0x000000040f0a7825 */ /* 0x041fe400078e020a */
[----:B------:R0:W4:Y:S02]  /*0170*/  LDG.E R14, desc[UR4][R4.64] ;  /* 0x00000004040e7981 */ /* 0x000124000c1e1900 */
[----:B-1----:R-:W-:Y:S02]  /*0180*/  IMAD.WIDE R8, R15, 0x4, R12 ;  /* 0x000000040f087825 */ /* 0x002fe400078e020c */
[----:B------:R1:W5:Y:S02]  /*0190*/  LDG.E.EL R10, desc[UR4][R10.64] ;  /* 0x000000040a0a7981 */ /* 0x000364000c2e1900 */
[----:B---3--:R-:W-:-:S02]  /*01a0*/  IMAD.WIDE R2, R0, 0x4, R2 ;  /* 0x0000000400027825 */ /* 0x008fc400078e0202 */
[----:B------:R-:W5:Y:S01]  /*01b0*/  LDG.E.EL R9, desc[UR4][R8.64] ;  /* 0x0000000408097981 */ /* 0x000f62000c2e1900 */
[----:B0-----:R-:W0:Y:S03]  /*01c0*/  LDC.64 R4, c[0x0][0x240] ;  /* 0x00009000ff047b82 */ /* 0x001e260000000a00 */
[----:B------:R-:W3:Y:S01]  /*01d0*/  LDG.E R2, desc[UR4][R2.64] ;  /* 0x0000000402027981 */ /* 0x000ee2000c1e1900 */
[----:B-1----:R-:W-:Y:S01]  /*01e0*/  HFMA2.MMA R11, -RZ, RZ, 1.625, 0 ;  /* 0x3e800000ff0b7435 */ /* 0x002fe200000001ff */
[----:B--2---:R-:W-:-:S04]  /*01f0*/  FADD R16, R16, 9.9999997473787516356e-06 ;  /* 0x3727c5ac10107421 */ /* 0x004fc80000000000 */
[----:B------:R-:W1:Y:S02]  /*0200*/  MUFU.SQRT R12, R16 ;  /* 0x00000010000c7308 */ /* 0x000e640000002000 */
[C---:B-1----:R-:W-:Y:S02]  /*0210*/  FSETP.GT.AND P0, PT, R12.reuse, 8.50705917302346158658e+37, PT ;  /* 0x7e8000000c00780b */ /* 0x042fe40003f04000 */
[----:B------:R-:W-:-:S11]  /*0220*/  FSETP.GEU.AND P1, PT, R12, 1.175494350822287508e-38, PT ;  /* 0x008000000c00780b */ /* 0x000fd60003f2e000 */
[----:B------:R-:W-:-:S04]  /*0230*/  @P0 FMUL R12, R12, 0.25 ;  /* 0x3e8000000c0c0820 */ /* 0x000fc80000400000 */
[----:B------:R-:W-:-:S06]  /*0240*/  @!P1 FMUL R12, R12, 16777216 ;  /* 0x4b8000000c0c9820 */ /* 0x000fcc0000400000 */
[----:B------:R-:W1:Y:S01]  /*0250*/  MUFU.RCP R12, R12 ;  /* 0x0000000c000c7308 */ /* 0x000e620000001000 */
[----:B------:R-:W-:Y:S01]  /*0260*/  FSEL R11, R11, 1, P0 ;  /* 0x3f8000000b0b7808 */ /* 0x000fe20000000000 */
[----:B----4-:R-:W-:-:S04]  /*0270*/  FADD R7, R14, -R7 ;  /* 0x800000070e077221 */ /* 0x010fc80000000000 */
[----:B------:R-:W-:-:S04]  /*0280*/  @!P1 FMUL R11, R11, 16777216 ;  /* 0x4b8000000b0b9820 */ /* 0x000fc80000400000 */
[----:B-1----:R-:W-:-:S04]  /*0290*/  FMUL R6, R12, R11 ;  /* 0x0000000b0c067220 */ /* 0x002fc80000400000 */
[----:B------:R-:W-:-:S04]  /*02a0*/  FMUL R6, R7, R6 ;  /* 0x0000000607067220 */ /* 0x000fc80000400000 */
[----:B-----5:R-:W-:-:S04]  /*02b0*/  FFMA R9, R10, R6, R9 ;  /* 0x000000060a097223 */ /* 0x020fc80000000009 */
[----:B---3--:R-:W-:Y:S01]  /*02c0*/  FADD R6, R2, R9 ;  /* 0x0000000902067221 */ /* 0x008fe20000000000 */
[----:B------:R-:W-:Y:S01]  /*02d0*/  FSETP.GEU.AND P0, PT, R9, -R2, PT ;  /* 0x800000020900720b */ /* 0x000fe20003f0e000 */
[----:B0-----:R-:W-:-:S03]  /*02e0*/  IMAD.WIDE R2, R0, 0x4, R4 ;  /* 0x0000000400027825 */ /* 0x001fc600078e0204 */
[----:B------:R-:W-:-:S05]  /*02f0*/  FSEL R5, R6, RZ, P0 ;  /* 0x000000ff06057208 */ /* 0x000fca0000000000 */
[----:B------:R-:W-:Y:S01]  /*0300*/  STG.E desc[UR4][R2.64], R5 ;  /* 0x0000000502007986 */ /* 0x000fe2000c101904 */
[----:B------:R-:W-:Y:S05]  /*0310*/  EXIT ;  /* 0x000000000000794d */ /* 0x000fea0003800000 */
.L_x_0:
[----:B------:R-:W-:-:S00]  /*0320*/  BRA `(.L_x_0) ;  /* 0xfffffffc00fc7947 */ /* 0x000fc0000383ffff */
[----:B------:R-:W-:-:S00]  /*0330*/  NOP ;  /* 0x0000000000007918 */ /* 0x000fc00000000000 */
        /* <DEDUP_REMOVED lines=12> */
.L_x_1:


//--------------------- .nv.global.init           --------------------------
	.section	.nv.global.init,"aw",@progbits
.nv.global.init:
	.type		_$_str,@object
	.size		_$_str,(_$_str_$_2 - _$_str)
_$_str:
        /*0000*/ 	.byte	0x5f, 0x5f, 0x43, 0x55, 0x44, 0x41, 0x5f, 0x46, 0x54, 0x5a, 0x00
	.type		_$_str_$_2,@object
	.size		_$_str_$_2,(.L_1 - _$_str_$_2)
_$_str_$_2:
        /*000b*/ 	.byte	0x5f, 0x5f, 0x43, 0x55, 0x44, 0x41, 0x5f, 0x50, 0x52, 0x45, 0x43, 0x5f, 0x53, 0x51, 0x52, 0x54
        /*001b*/ 	.byte	0x00
.L_1:


//--------------------- .nv.constant0.triton_poi_fused__native_batch_norm_legit_no_training_add_relu_22 --------------------------
	.section	.nv.constant0.triton_poi_fused__native_batch_norm_legit_no_training_add_relu_22,"a",@progbits
	.sectionflags	@""
	.align	4
.nv.constant0.triton_poi_fused__native_batch_norm_legit_no_training_add_relu_22:
	.zero		588
